//
// Generated by NVIDIA NVVM Compiler
//
// Compiler Build ID: CL-36424714
// Cuda compilation tools, release 13.0, V13.0.88
// Based on NVVM 20.0.0
//

.version 9.0
.target sm_100
.address_size 64

	// .globl	_Z6Kerneli
// _ZZ6KerneliE3sem has been demoted

.visible .entry _Z6Kerneli(
	.param .u32 _Z6Kerneli_param_0
)
{
	.reg .pred 	%p<15>;
	.reg .b32 	%r<75>;
	// demoted variable
	.shared .align 8 .b8 _ZZ6KerneliE3sem[16];
	ld.param.u32 	%r24, [_Z6Kerneli_param_0];
	mov.u32 	%r25, %tid.x;
	mov.u32 	%r26, %ctaid.x;
	mov.u32 	%r27, %ntid.x;
	mad.lo.s32 	%r1, %r26, %r27, %r25;
	setp.ne.s32 	%p1, %r1, 0;
	@%p1 bra 	$L__BB0_2;
	mov.u32 	%r28, _ZZ6KerneliE3sem;
	mov.b32 	%r31, 1;
	// begin inline asm
	mbarrier.init.shared::cta.b64 [%r28], %r31;

	// end inline asm
	add.s32 	%r30, %r28, 8;
	// begin inline asm
	mbarrier.init.shared::cta.b64 [%r30], %r31;

	// end inline asm
$L__BB0_2:
	bar.sync 	0;
	setp.eq.s32 	%p2, %r1, 0;
	@%p2 bra 	$L__BB0_11;
	setp.ne.s32 	%p3, %r1, 32;
	@%p3 bra 	$L__BB0_18;
	setp.lt.s32 	%p4, %r24, 1;
	@%p4 bra 	$L__BB0_18;
	and.b32  	%r2, %r24, 3;
	setp.lt.u32 	%p5, %r24, 4;
	mov.b32 	%r72, 0;
	@%p5 bra 	$L__BB0_8;
	and.b32  	%r72, %r24, 2147483644;
	neg.s32 	%r68, %r72;
	mov.u32 	%r35, _ZZ6KerneliE3sem;
$L__BB0_7:
	add.s32 	%r42, %r35, 8;
	mov.b32 	%r40, 0;
	// begin inline asm
	{
.reg .pred                P1;
LAB_WAIT:
mbarrier.test_wait.parity.shared::cta.b64 P1, [%r42], %r40;
@P1                       bra.uni DONE;
nanosleep.u32 5;
bra.uni                   LAB_WAIT;
DONE:
}

	// end inline asm
	// begin inline asm
	mbarrier.arrive.release.cta.shared::cta.b64 _, [%r35];

	// end inline asm
	mov.b32 	%r43, 1;
	// begin inline asm
	{
.reg .pred                P1;
LAB_WAIT:
mbarrier.test_wait.parity.shared::cta.b64 P1, [%r42], %r43;
@P1                       bra.uni DONE;
nanosleep.u32 5;
bra.uni                   LAB_WAIT;
DONE:
}

	// end inline asm
	// begin inline asm
	mbarrier.arrive.release.cta.shared::cta.b64 _, [%r35];

	// end inline asm
	// begin inline asm
	{
.reg .pred                P1;
LAB_WAIT:
mbarrier.test_wait.parity.shared::cta.b64 P1, [%r42], %r40;
@P1                       bra.uni DONE;
nanosleep.u32 5;
bra.uni                   LAB_WAIT;
DONE:
}

	// end inline asm
	// begin inline asm
	mbarrier.arrive.release.cta.shared::cta.b64 _, [%r35];

	// end inline asm
	// begin inline asm
	{
.reg .pred                P1;
LAB_WAIT:
mbarrier.test_wait.parity.shared::cta.b64 P1, [%r42], %r43;
@P1                       bra.uni DONE;
nanosleep.u32 5;
bra.uni                   LAB_WAIT;
DONE:
}

	// end inline asm
	// begin inline asm
	mbarrier.arrive.release.cta.shared::cta.b64 _, [%r35];

	// end inline asm
	add.s32 	%r68, %r68, 4;
	setp.eq.s32 	%p6, %r68, 0;
	@%p6 bra 	$L__BB0_8;
	bra.uni 	$L__BB0_7;
$L__BB0_8:
	setp.eq.s32 	%p7, %r2, 0;
	@%p7 bra 	$L__BB0_18;
	neg.s32 	%r73, %r2;
	mov.u32 	%r47, _ZZ6KerneliE3sem;
	add.s32 	%r45, %r47, 8;
$L__BB0_10:
	.pragma "nounroll";
	and.b32  	%r46, %r72, 1;
	// begin inline asm
	{
.reg .pred                P1;
LAB_WAIT:
mbarrier.test_wait.parity.shared::cta.b64 P1, [%r45], %r46;
@P1                       bra.uni DONE;
nanosleep.u32 5;
bra.uni                   LAB_WAIT;
DONE:
}

	// end inline asm
	// begin inline asm
	mbarrier.arrive.release.cta.shared::cta.b64 _, [%r47];

	// end inline asm
	add.s32 	%r72, %r72, 1;
	add.s32 	%r73, %r73, 1;
	setp.ne.s32 	%p8, %r73, 0;
	@%p8 bra 	$L__BB0_10;
	bra.uni 	$L__BB0_18;
$L__BB0_11:
	setp.lt.s32 	%p9, %r24, 1;
	@%p9 bra 	$L__BB0_18;
	and.b32  	%r5, %r24, 3;
	setp.lt.u32 	%p10, %r24, 4;
	mov.b32 	%r71, 0;
	@%p10 bra 	$L__BB0_15;
	and.b32  	%r71, %r24, 2147483644;
	neg.s32 	%r67, %r71;
	mov.u32 	%r49, _ZZ6KerneliE3sem;
$L__BB0_14:
	mov.b32 	%r56, 1;
	// begin inline asm
	{
.reg .pred                P1;
LAB_WAIT:
mbarrier.test_wait.parity.shared::cta.b64 P1, [%r49], %r56;
@P1                       bra.uni DONE;
nanosleep.u32 5;
bra.uni                   LAB_WAIT;
DONE:
}

	// end inline asm
	add.s32 	%r60, %r49, 8;
	// begin inline asm
	mbarrier.arrive.release.cta.shared::cta.b64 _, [%r60];

	// end inline asm
	mov.b32 	%r59, 0;
	// begin inline asm
	{
.reg .pred                P1;
LAB_WAIT:
mbarrier.test_wait.parity.shared::cta.b64 P1, [%r49], %r59;
@P1                       bra.uni DONE;
nanosleep.u32 5;
bra.uni                   LAB_WAIT;
DONE:
}

	// end inline asm
	// begin inline asm
	mbarrier.arrive.release.cta.shared::cta.b64 _, [%r60];

	// end inline asm
	// begin inline asm
	{
.reg .pred                P1;
LAB_WAIT:
mbarrier.test_wait.parity.shared::cta.b64 P1, [%r49], %r56;
@P1                       bra.uni DONE;
nanosleep.u32 5;
bra.uni                   LAB_WAIT;
DONE:
}

	// end inline asm
	// begin inline asm
	mbarrier.arrive.release.cta.shared::cta.b64 _, [%r60];

	// end inline asm
	// begin inline asm
	{
.reg .pred                P1;
LAB_WAIT:
mbarrier.test_wait.parity.shared::cta.b64 P1, [%r49], %r59;
@P1                       bra.uni DONE;
nanosleep.u32 5;
bra.uni                   LAB_WAIT;
DONE:
}

	// end inline asm
	// begin inline asm
	mbarrier.arrive.release.cta.shared::cta.b64 _, [%r60];

	// end inline asm
	add.s32 	%r67, %r67, 4;
	setp.eq.s32 	%p11, %r67, 0;
	@%p11 bra 	$L__BB0_15;
	bra.uni 	$L__BB0_14;
$L__BB0_15:
	setp.eq.s32 	%p12, %r5, 0;
	@%p12 bra 	$L__BB0_18;
	neg.s32 	%r70, %r5;
	mov.u32 	%r61, _ZZ6KerneliE3sem;
	add.s32 	%r63, %r61, 8;
$L__BB0_17:
	.pragma "nounroll";
	not.b32 	%r64, %r71;
	and.b32  	%r62, %r64, 1;
	// begin inline asm
	{
.reg .pred                P1;
LAB_WAIT:
mbarrier.test_wait.parity.shared::cta.b64 P1, [%r61], %r62;
@P1                       bra.uni DONE;
nanosleep.u32 5;
bra.uni                   LAB_WAIT;
DONE:
}

	// end inline asm
	// begin inline asm
	mbarrier.arrive.release.cta.shared::cta.b64 _, [%r63];

	// end inline asm
	add.s32 	%r71, %r71, 1;
	add.s32 	%r70, %r70, 1;
	setp.eq.s32 	%p13, %r70, 0;
	@%p13 bra 	$L__BB0_18;
	bra.uni 	$L__BB0_17;
$L__BB0_18:
	setp.ne.s32 	%p14, %r1, 0;
	bar.sync 	0;
	@%p14 bra 	$L__BB0_20;
	mov.u32 	%r65, _ZZ6KerneliE3sem;
	// begin inline asm
	mbarrier.inval.shared::cta.b64 [%r65];

	// end inline asm
	add.s32 	%r66, %r65, 8;
	// begin inline asm
	mbarrier.inval.shared::cta.b64 [%r66];

	// end inline asm
$L__BB0_20:
	ret;

}


// ===== COMPILED SASS (sm_100) =====

	.target	sm_100

	.elftype	@"ET_EXEC"


//--------------------- .note.nv.tkinfo           --------------------------
	.section	.note.nv.tkinfo,"",@"SHT_NOTE"
	.sectionflags	@"SHF_NOTE_NV_TKINFO"
	.tkinfo
        /*0018*/ 	.word	0x00000002
        /*0030*/ 	.string	""
        /*0030*/ 	.string	"ptxas"
        /*0030*/ 	.string	"Cuda compilation tools, release 13.0, V13.0.88"
        /*0030*/ 	.string	"Build cuda_13.0.r13.0/compiler.36424714_0"
        /*0030*/ 	.string	"-arch sm_100 -m 64 "



//--------------------- .note.nv.cuinfo           --------------------------
	.section	.note.nv.cuinfo,"",@"SHT_NOTE"
	.sectionflags	@"SHF_NOTE_NV_CUINFO"
        /*0018*/ 	.short	0x0002
        /*001a*/ 	.short	0x0064
        /*001c*/ 	.short	0x0082
	.zero		2


//--------------------- .nv.info                  --------------------------
	.section	.nv.info,"",@"SHT_CUDA_INFO"
	.align	4


	//----- nvinfo : EIATTR_REGCOUNT
	.align		4
        /*0000*/ 	.byte	0x04, 0x2f
        /*0002*/ 	.short	(.L_1 - .L_0)
	.align		4
.L_0:
        /*0004*/ 	.word	index@(_Z6Kerneli)
        /*0008*/ 	.word	0x0000000b


	//----- nvinfo : EIATTR_FRAME_SIZE
	.align		4
.L_1:
        /*000c*/ 	.byte	0x04, 0x11
        /*000e*/ 	.short	(.L_3 - .L_2)
	.align		4
.L_2:
        /*0010*/ 	.word	index@(_Z6Kerneli)
        /*0014*/ 	.word	0x00000000


	//----- nvinfo : EIATTR_MIN_STACK_SIZE
	.align		4
.L_3:
        /*0018*/ 	.byte	0x04, 0x12
        /*001a*/ 	.short	(.L_5 - .L_4)
	.align		4
.L_4:
        /*001c*/ 	.word	index@(_Z6Kerneli)
        /*0020*/ 	.word	0x00000000
.L_5:


//--------------------- .nv.compat                --------------------------
	.section	.nv.compat,"",@"SHT_CUDA_COMPAT_INFO"
	.align	4
        /*0000*/ 	.byte	0x02, 0x09, 0x00, 0x00, 0x02, 0x02, 0x01, 0x00, 0x02, 0x05, 0x05, 0x00, 0x03, 0x07, 0x01, 0x01
        /*0010*/ 	.byte	0x02, 0x03, 0x00, 0x00, 0x02, 0x06, 0x01, 0x00, 0x04, 0x0b, 0x08, 0x00, 0x09, 0x00, 0x00, 0x00
        /*0020*/ 	.byte	0x00, 0x00, 0x00, 0x00


//--------------------- .nv.info._Z6Kerneli       --------------------------
	.section	.nv.info._Z6Kerneli,"",@"SHT_CUDA_INFO"
	.sectionflags	@""
	.align	4


	//----- nvinfo : EIATTR_CUDA_API_VERSION
	.align		4
        /*0000*/ 	.byte	0x04, 0x37
        /*0002*/ 	.short	(.L_7 - .L_6)
.L_6:
        /*0004*/ 	.word	0x00000082


	//----- nvinfo : EIATTR_KPARAM_INFO
	.align		4
.L_7:
        /*0008*/ 	.byte	0x04, 0x17
        /*000a*/ 	.short	(.L_9 - .L_8)
.L_8:
        /*000c*/ 	.word	0x00000000
        /*0010*/ 	.short	0x0000
        /*0012*/ 	.short	0x0000
        /*0014*/ 	.byte	0x00, 0xf0, 0x11, 0x00


	//----- nvinfo : EIATTR_SPARSE_MMA_MASK
	.align		4
.L_9:
        /*0018*/ 	.byte	0x03, 0x50
        /*001a*/ 	.short	0x0000


	//----- nvinfo : EIATTR_MAXREG_COUNT
	.align		4
        /*001c*/ 	.byte	0x03, 0x1b
        /*001e*/ 	.short	0x00ff


	//----- nvinfo : EIATTR_NUM_BARRIERS
	.align		4
        /*0020*/ 	.byte	0x02, 0x4c
        /*0022*/ 	.byte	0x01
	.zero		1


	//----- nvinfo : EIATTR_MERCURY_ISA_VERSION
	.align		4
        /*0024*/ 	.byte	0x03, 0x5f
        /*0026*/ 	.short	0x0101


	//----- nvinfo : EIATTR_INT_WARP_WIDE_INSTR_OFFSETS
	.align		4
        /*0028*/ 	.byte	0x04, 0x31
        /*002a*/ 	.short	(.L_11 - .L_10)


	//   ....[0]....
.L_10:
        /*002c*/ 	.word	0x00000070


	//   ....[1]....
        /*0030*/ 	.word	0x00000080


	//   ....[2]....
        /*0034*/ 	.word	0x000000f0


	//----- nvinfo : EIATTR_VRC_CTA_INIT_COUNT
	.align		4
.L_11:
        /*0038*/ 	.byte	0x02, 0x4a
	.zero		1
	.zero		1


	//----- nvinfo : EIATTR_MBARRIER_INSTR_OFFSETS
	.align		4
        /*003c*/ 	.byte	0x04, 0x39
        /*003e*/ 	.short	(.L_13 - .L_12)


	//   ....[0]....
.L_12:
        /*0040*/ 	.word	0x00000110
        /*0044*/ 	.word	0x000000ff
        /*0048*/ 	.word	0x00000000
        /*004c*/ 	.short	0x0100
        /*004e*/ 	.byte	0x06
	.zero		1


	//   ....[1]....
        /*0050*/ 	.word	0x00000120
        /*0054*/ 	.word	0x000000ff
        /*0058*/ 	.word	0x00000008
        /*005c*/ 	.short	0x0100
        /*005e*/ 	.byte	0x06
	.zero		1


	//   ....[2]....
        /*0060*/ 	.word	0x00000240
        /*0064*/ 	.word	0x00000006
        /*0068*/ 	.word	0x00000008
        /*006c*/ 	.short	0x0106
        /*006e*/ 	.byte	0xff
	.zero		1


	//   ....[3]....
        /*0070*/ 	.word	0x00000280
        /*0074*/ 	.word	0x00000006
        /*0078*/ 	.word	0x00000008
        /*007c*/ 	.short	0x0106
        /*007e*/ 	.byte	0xff
	.zero		1


	//   ....[4]....
        /*0080*/ 	.word	0x000002a0
        /*0084*/ 	.word	0x00000006
        /*0088*/ 	.word	0x00000000
        /*008c*/ 	.short	0x0101
        /*008e*/ 	.byte	0xff
	.zero		1


	//   ....[5]....
        /*0090*/ 	.word	0x000002b0
        /*0094*/ 	.word	0x00000006
        /*0098*/ 	.word	0x00000008
        /*009c*/ 	.short	0x0106
        /*009e*/ 	.byte	0xff
	.zero		1


	//   ....[6]....
        /*00a0*/ 	.word	0x000002e0
        /*00a4*/ 	.word	0x00000006
        /*00a8*/ 	.word	0x00000008
        /*00ac*/ 	.short	0x0106
        /*00ae*/ 	.byte	0xff
	.zero		1


	//   ....[7]....
        /*00b0*/ 	.word	0x00000300
        /*00b4*/ 	.word	0x00000006
        /*00b8*/ 	.word	0x00000000
        /*00bc*/ 	.short	0x0101
        /*00be*/ 	.byte	0xff
	.zero		1


	//   ....[8]....
        /*00c0*/ 	.word	0x00000310
        /*00c4*/ 	.word	0x00000006
        /*00c8*/ 	.word	0x00000008
        /*00cc*/ 	.short	0x0106
        /*00ce*/ 	.byte	0xff
	.zero		1


	//   ....[9]....
        /*00d0*/ 	.word	0x00000340
        /*00d4*/ 	.word	0x00000006
        /*00d8*/ 	.word	0x00000008
        /*00dc*/ 	.short	0x0106
        /*00de*/ 	.byte	0xff
	.zero		1


	//   ....[10]....
        /*00e0*/ 	.word	0x00000360
        /*00e4*/ 	.word	0x00000006
        /*00e8*/ 	.word	0x00000000
        /*00ec*/ 	.short	0x0101
        /*00ee*/ 	.byte	0xff
	.zero		1


	//   ....[11]....
        /*00f0*/ 	.word	0x00000390
        /*00f4*/ 	.word	0x00000006
        /*00f8*/ 	.word	0x00000008
        /*00fc*/ 	.short	0x0106
        /*00fe*/ 	.byte	0xff
	.zero		1


	//   ....[12]....
        /*0100*/ 	.word	0x000003c0
        /*0104*/ 	.word	0x00000006
        /*0108*/ 	.word	0x00000008
        /*010c*/ 	.short	0x0106
        /*010e*/ 	.byte	0xff
	.zero		1


	//   ....[13]....
        /*0110*/ 	.word	0x000003e0
        /*0114*/ 	.word	0x00000006
        /*0118*/ 	.word	0x00000000
        /*011c*/ 	.short	0x0101
        /*011e*/ 	.byte	0xff
	.zero		1


	//   ....[14]....
        /*0120*/ 	.word	0x00000480
        /*0124*/ 	.word	0x00000005
        /*0128*/ 	.word	0x00000008
        /*012c*/ 	.short	0x0106
        /*012e*/ 	.byte	0xff
	.zero		1


	//   ....[15]....
        /*0130*/ 	.word	0x000004b0
        /*0134*/ 	.word	0x00000005
        /*0138*/ 	.word	0x00000008
        /*013c*/ 	.short	0x0106
        /*013e*/ 	.byte	0xff
	.zero		1


	//   ....[16]....
        /*0140*/ 	.word	0x000004e0
        /*0144*/ 	.word	0x00000005
        /*0148*/ 	.word	0x00000000
        /*014c*/ 	.short	0x0101
        /*014e*/ 	.byte	0xff
	.zero		1


	//   ....[17]....
        /*0150*/ 	.word	0x00000620
        /*0154*/ 	.word	0x00000005
        /*0158*/ 	.word	0x00000000
        /*015c*/ 	.short	0x0106
        /*015e*/ 	.byte	0xff
	.zero		1


	//   ....[18]....
        /*0160*/ 	.word	0x00000650
        /*0164*/ 	.word	0x00000005
        /*0168*/ 	.word	0x00000000
        /*016c*/ 	.short	0x0106
        /*016e*/ 	.byte	0xff
	.zero		1


	//   ....[19]....
        /*0170*/ 	.word	0x00000670
        /*0174*/ 	.word	0x00000005
        /*0178*/ 	.word	0x00000008
        /*017c*/ 	.short	0x0101
        /*017e*/ 	.byte	0xff
	.zero		1


	//   ....[20]....
        /*0180*/ 	.word	0x00000680
        /*0184*/ 	.word	0x00000005
        /*0188*/ 	.word	0x00000000
        /*018c*/ 	.short	0x0106
        /*018e*/ 	.byte	0xff
	.zero		1


	//   ....[21]....
        /*0190*/ 	.word	0x000006b0
        /*0194*/ 	.word	0x00000005
        /*0198*/ 	.word	0x00000000
        /*019c*/ 	.short	0x0106
        /*019e*/ 	.byte	0xff
	.zero		1


	//   ....[22]....
        /*01a0*/ 	.word	0x000006d0
        /*01a4*/ 	.word	0x00000005
        /*01a8*/ 	.word	0x00000008
        /*01ac*/ 	.short	0x0101
        /*01ae*/ 	.byte	0xff
	.zero		1


	//   ....[23]....
        /*01b0*/ 	.word	0x000006e0
        /*01b4*/ 	.word	0x00000005
        /*01b8*/ 	.word	0x00000000
        /*01bc*/ 	.short	0x0106
        /*01be*/ 	.byte	0xff
	.zero		1


	//   ....[24]....
        /*01c0*/ 	.word	0x00000710
        /*01c4*/ 	.word	0x00000005
        /*01c8*/ 	.word	0x00000000
        /*01cc*/ 	.short	0x0106
        /*01ce*/ 	.byte	0xff
	.zero		1


	//   ....[25]....
        /*01d0*/ 	.word	0x00000730
        /*01d4*/ 	.word	0x00000005
        /*01d8*/ 	.word	0x00000008
        /*01dc*/ 	.short	0x0101
        /*01de*/ 	.byte	0xff
	.zero		1


	//   ....[26]....
        /*01e0*/ 	.word	0x00000760
        /*01e4*/ 	.word	0x00000005
        /*01e8*/ 	.word	0x00000000
        /*01ec*/ 	.short	0x0106
        /*01ee*/ 	.byte	0xff
	.zero		1


	//   ....[27]....
        /*01f0*/ 	.word	0x00000790
        /*01f4*/ 	.word	0x00000005
        /*01f8*/ 	.word	0x00000000
        /*01fc*/ 	.short	0x0106
        /*01fe*/ 	.byte	0xff
	.zero		1


	//   ....[28]....
        /*0200*/ 	.word	0x000007b0
        /*0204*/ 	.word	0x00000005
        /*0208*/ 	.word	0x00000008
        /*020c*/ 	.short	0x0101
        /*020e*/ 	.byte	0xff
	.zero		1


	//   ....[29]....
        /*0210*/ 	.word	0x00000850
        /*0214*/ 	.word	0x00000005
        /*0218*/ 	.word	0x00000000
        /*021c*/ 	.short	0x0106
        /*021e*/ 	.byte	0xff
	.zero		1


	//   ....[30]....
        /*0220*/ 	.word	0x00000880
        /*0224*/ 	.word	0x00000005
        /*0228*/ 	.word	0x00000000
        /*022c*/ 	.short	0x0106
        /*022e*/ 	.byte	0xff
	.zero		1


	//   ....[31]....
        /*0230*/ 	.word	0x000008b0
        /*0234*/ 	.word	0x00000005
        /*0238*/ 	.word	0x00000008
        /*023c*/ 	.short	0x0101
        /*023e*/ 	.byte	0xff
	.zero		1


	//   ....[32]....
        /*0240*/ 	.word	0x00000960
        /*0244*/ 	.word	0x000000ff
        /*0248*/ 	.word	0x00000000
        /*024c*/ 	.short	0x0108
        /*024e*/ 	.byte	0x04
	.zero		1


	//   ....[33]....
        /*0250*/ 	.word	0x00000970
        /*0254*/ 	.word	0x000000ff
        /*0258*/ 	.word	0x00000008
        /*025c*/ 	.short	0x0108
        /*025e*/ 	.byte	0x04
	.zero		1


	//----- nvinfo : EIATTR_NUM_MBARRIERS
	.align		4
.L_13:
        /*0260*/ 	.byte	0x03, 0x38
        /*0262*/ 	.short	0x0002


	//----- nvinfo : EIATTR_EXIT_INSTR_OFFSETS
	.align		4
        /*0264*/ 	.byte	0x04, 0x1c
        /*0266*/ 	.short	(.L_15 - .L_14)


	//   ....[0]....
.L_14:
        /*0268*/ 	.word	0x00000920


	//   ....[1]....
        /*026c*/ 	.word	0x00000980


	//----- nvinfo : EIATTR_CRS_STACK_SIZE
	.align		4
.L_15:
        /*0270*/ 	.byte	0x04, 0x1e
        /*0272*/ 	.short	(.L_17 - .L_16)
.L_16:
        /*0274*/ 	.word	0x00000000


	//----- nvinfo : EIATTR_CBANK_PARAM_SIZE
	.align		4
.L_17:
        /*0278*/ 	.byte	0x03, 0x19
        /*027a*/ 	.short	0x0004


	//----- nvinfo : EIATTR_PARAM_CBANK
	.align		4
        /*027c*/ 	.byte	0x04, 0x0a
        /*027e*/ 	.short	(.L_19 - .L_18)
	.align		4
.L_18:
        /*0280*/ 	.word	index@(.nv.constant0._Z6Kerneli)
        /*0284*/ 	.short	0x0380
        /*0286*/ 	.short	0x0004


	//----- nvinfo : EIATTR_SW_WAR
	.align		4
.L_19:
        /*0288*/ 	.byte	0x04, 0x36
        /*028a*/ 	.short	(.L_21 - .L_20)
.L_20:
        /*028c*/ 	.word	0x00000008
.L_21:


//--------------------- .nv.callgraph             --------------------------
	.section	.nv.callgraph,"",@"SHT_CUDA_CALLGRAPH"
	.align	4
	.sectionentsize	8
	.align		4
        /*0000*/ 	.word	0x00000000
	.align		4
        /*0004*/ 	.word	0xffffffff
	.align		4
        /*0008*/ 	.word	0x00000000
	.align		4
        /*000c*/ 	.word	0xfffffffe
	.align		4
        /*0010*/ 	.word	0x00000000
	.align		4
        /*0014*/ 	.word	0xfffffffd
	.align		4
        /*0018*/ 	.word	0x00000000
	.align		4
        /*001c*/ 	.word	0xfffffffc


//--------------------- .text._Z6Kerneli          --------------------------
	.section	.text._Z6Kerneli,"ax",@progbits
	.align	128
        .global         _Z6Kerneli
        .type           _Z6Kerneli,@function
        .size           _Z6Kerneli,(.L_x_29 - _Z6Kerneli)
        .other          _Z6Kerneli,@"STO_CUDA_ENTRY STV_DEFAULT"
_Z6Kerneli:
.text._Z6Kerneli:
[----:B------:R-:W-:Y:S01]  /*0000*/  LDC R1, c[0x0][0x37c] ;  /* 0x0000df00ff017b82 */ /* 0x000fe20000000800 */
[----:B------:R-:W0:Y:S07]  /*0010*/  S2R R0, SR_TID.X ;  /* 0x0000000000007919 */ /* 0x000e2e0000002100 */
[----:B------:R-:W0:Y:S08]  /*0020*/  S2UR UR4, SR_CTAID.X ;  /* 0x00000000000479c3 */ /* 0x000e300000002500 */
[----:B------:R-:W0:Y:S02]  /*0030*/  LDC R3, c[0x0][0x360] ;  /* 0x0000d800ff037b82 */ /* 0x000e240000000800 */
[----:B0-----:R-:W-:Y:S01]  /*0040*/  IMAD R0, R3, UR4, R0 ;  /* 0x0000000403007c24 */ /* 0x001fe2000f8e0200 */
[----:B------:R-:W-:-:S04]  /*0050*/  UMOV UR4, 0x1 ;  /* 0x0000000100047882 */ /* 0x000fc80000000000 */
[----:B------:R-:W-:-:S13]  /*0060*/  ISETP.NE.AND P0, PT, R0, RZ, PT ;  /* 0x000000ff0000720c */ /* 0x000fda0003f05270 */
[----:B------:R-:W-:Y:S01]  /*0070*/  VOTEU.ALL UP0, P0 ;  /* 0x0000000000ff7886 */ /* 0x000fe20000000000 */
[----:B------:R-:W-:-:S04]  /*0080*/  VOTEU.ALL UP1, P0 ;  /* 0x0000000000ff7886 */ /* 0x000fc80000020000 */
[----:B------:R-:W0:Y:S01]  /*0090*/  @!UP0 S2UR UR7, SR_CgaCtaId ;  /* 0x00000000000789c3 */ /* 0x000e220000008800 */
[----:B------:R-:W-:Y:S01]  /*00a0*/  @!UP0 UMOV UR6, 0x400 ;  /* 0x0000040000068882 */ /* 0x000fe20000000000 */
[----:B------:R-:W-:-:S04]  /*00b0*/  @!UP0 UIADD3 UR4, UPT, UPT, -UR4, 0x100000, URZ ;  /* 0x0010000004048890 */ /* 0x000fc8000fffe1ff */
[----:B------:R-:W-:Y:S02]  /*00c0*/  @!UP0 USHF.L.U32 UR5, UR4, 0xb, URZ ;  /* 0x0000000b04058899 */ /* 0x000fe400080006ff */
[----:B------:R-:W-:Y:S02]  /*00d0*/  @!UP0 USHF.L.U32 UR4, UR4, 0x1, URZ ;  /* 0x0000000104048899 */ /* 0x000fe400080006ff */
[----:B0-----:R-:W-:Y:S01]  /*00e0*/  @!UP0 ULEA UR6, UR7, UR6, 0x18 ;  /* 0x0000000607068291 */ /* 0x001fe2000f8ec0ff */
[----:B------:R-:W-:Y:S01]  /*00f0*/  VOTEU.ALL UP0, P0 ;  /* 0x0000000000ff7886 */ /* 0x000fe20000000000 */
[----:B------:R-:W-:-:S10]  /*0100*/  ISETP.NE.AND P0, PT, R0, RZ, PT ;  /* 0x000000ff0000720c */ /* 0x000fd40003f05270 */
[----:B------:R0:W1:Y:S01]  /*0110*/  @!UP0 SYNCS.EXCH.64 URZ, [UR6], UR4 ;  /* 0x0000000406ff85b2 */ /* 0x0000620008000100 */
[----:B------:R0:W1:Y:S02]  /*0120*/  @!UP1 SYNCS.EXCH.64 URZ, [UR6+0x8], UR4 ;  /* 0x0000080406ff95b2 */ /* 0x0000640008000100 */
[----:B-1----:R-:W-:Y:S06]  /*0130*/  BAR.SYNC.DEFER_BLOCKING 0x0 ;  /* 0x0000000000007b1d */ /* 0x002fec0000010000 */
[----:B0-----:R-:W-:Y:S05]  /*0140*/  @!P0 BRA `(.L_x_0) ;  /* 0x0000000000f88947 */ /* 0x001fea0003800000 */
[----:B------:R-:W0:Y:S02]  /*0150*/  LDC R4, c[0x0][0x380] ;  /* 0x0000e000ff047b82 */ /* 0x000e240000000800 */
[----:B0-----:R-:W-:-:S04]  /*0160*/  ISETP.GE.AND P0, PT, R4, 0x1, PT ;  /* 0x000000010400780c */ /* 0x001fc80003f06270 */
[----:B------:R-:W-:-:S13]  /*0170*/  ISETP.NE.OR P0, PT, R0, 0x20, !P0 ;  /* 0x000000200000780c */ /* 0x000fda0004705670 */
[----:B------:R-:W-:Y:S05]  /*0180*/  @P0 BRA `(.L_x_1) ;  /* 0x0000000400d80947 */ /* 0x000fea0003800000 */
[C---:B------:R-:W-:Y:S01]  /*0190*/  ISETP.GE.U32.AND P0, PT, R4.reuse, 0x4, PT ;  /* 0x000000040400780c */ /* 0x040fe20003f06070 */
[----:B------:R-:W-:Y:S01]  /*01a0*/  IMAD.MOV.U32 R3, RZ, RZ, RZ ;  /* 0x000000ffff037224 */ /* 0x000fe200078e00ff */
[----:B------:R-:W-:-:S11]  /*01b0*/  LOP3.LUT R2, R4, 0x3, RZ, 0xc0, !PT ;  /* 0x0000000304027812 */ /* 0x000fd600078ec0ff */
[----:B------:R-:W-:Y:S05]  /*01c0*/  @!P0 BRA `(.L_x_2) ;  /* 0x00000000008c8947 */ /* 0x000fea0003800000 */
[----:B------:R-:W0:Y:S01]  /*01d0*/  S2R R6, SR_CgaCtaId ;  /* 0x0000000000067919 */ /* 0x000e220000008800 */
[----:B------:R-:W-:Y:S02]  /*01e0*/  LOP3.LUT R3, R4, 0x7ffffffc, RZ, 0xc0, !PT ;  /* 0x7ffffffc04037812 */ /* 0x000fe400078ec0ff */
[----:B------:R-:W-:-:S03]  /*01f0*/  MOV R5, 0x400 ;  /* 0x0000040000057802 */ /* 0x000fc60000000f00 */
[----:B------:R-:W-:Y:S01]  /*0200*/  IMAD.MOV R7, RZ, RZ, -R3 ;  /* 0x000000ffff077224 */ /* 0x000fe200078e0a03 */
[----:B0-----:R-:W-:-:S07]  /*0210*/  LEA R6, R6, R5, 0x18 ;  /* 0x0000000506067211 */ /* 0x001fce00078ec0ff */
.L_x_11:
[----:B------:R-:W-:Y:S01]  /*0220*/  SHF.L.U32 R4, RZ, 0x1f, RZ ;  /* 0x0000001fff047819 */ /* 0x000fe200000006ff */
[----:B------:R-:W-:-:S03]  /*0230*/  IMAD.MOV.U32 R5, RZ, RZ, 0x1 ;  /* 0x00000001ff057424 */ /* 0x000fc600078e00ff */
[----:B0-----:R-:W0:Y:S02]  /*0240*/  SYNCS.PHASECHK.TRANS64 P0, [R6+URZ+0x8], R4 ;  /* 0x00000804060075a7 */ /* 0x001e2400080010ff */
[----:B------:R-:W-:Y:S01]  /*0250*/  SHF.L.U32 R5, R5, 0x1f, RZ ;  /* 0x0000001f05057819 */ /* 0x000fe200000006ff */
[----:B0-----:R-:W-:Y:S06]  /*0260*/  @P0 BRA `(.L_x_3) ;  /* 0x00000000000c0947 */ /* 0x001fec0003800000 */
.L_x_4:
[----:B------:R-:W-:Y:S05]  /*0270*/  NANOSLEEP 0x5 ;  /* 0x000000050000795d */ /* 0x000fea0003800000 */
[----:B------:R-:W0:Y:S02]  /*0280*/  SYNCS.PHASECHK.TRANS64 P0, [R6+URZ+0x8], R4 ;  /* 0x00000804060075a7 */ /* 0x000e2400080010ff */
[----:B0-----:R-:W-:Y:S05]  /*0290*/  @!P0 BRA `(.L_x_4) ;  /* 0xfffffffc00f48947 */ /* 0x001fea000383ffff */
.L_x_3:
[----:B------:R0:W-:Y:S01]  /*02a0*/  SYNCS.ARRIVE.TRANS64.A1T0 RZ, [R6+URZ], RZ ;  /* 0x000000ff06ff79a7 */ /* 0x0001e200081000ff */
[----:B------:R-:W1:Y:S02]  /*02b0*/  SYNCS.PHASECHK.TRANS64 P0, [R6+URZ+0x8], R5 ;  /* 0x00000805060075a7 */ /* 0x000e6400080010ff */
[----:B01----:R-:W-:Y:S05]  /*02c0*/  @P0 BRA `(.L_x_5) ;  /* 0x00000000000c0947 */ /* 0x003fea0003800000 */
.L_x_6:
[----:B------:R-:W-:Y:S05]  /*02d0*/  NANOSLEEP 0x5 ;  /* 0x000000050000795d */ /* 0x000fea0003800000 */
[----:B------:R-:W0:Y:S02]  /*02e0*/  SYNCS.PHASECHK.TRANS64 P0, [R6+URZ+0x8], R5 ;  /* 0x00000805060075a7 */ /* 0x000e2400080010ff */
[----:B0-----:R-:W-:Y:S05]  /*02f0*/  @!P0 BRA `(.L_x_6) ;  /* 0xfffffffc00f48947 */ /* 0x001fea000383ffff */
.L_x_5:
[----:B------:R0:W-:Y:S01]  /*0300*/  SYNCS.ARRIVE.TRANS64.A1T0 RZ, [R6+URZ], RZ ;  /* 0x000000ff06ff79a7 */ /* 0x0001e200081000ff */
[----:B------:R-:W1:Y:S02]  /*0310*/  SYNCS.PHASECHK.TRANS64 P0, [R6+URZ+0x8], R4 ;  /* 0x00000804060075a7 */ /* 0x000e6400080010ff */
[----:B01----:R-:W-:Y:S05]  /*0320*/  @P0 BRA `(.L_x_7) ;  /* 0x00000000000c0947 */ /* 0x003fea0003800000 */
.L_x_8:
[----:B------:R-:W-:Y:S05]  /*0330*/  NANOSLEEP 0x5 ;  /* 0x000000050000795d */ /* 0x000fea0003800000 */
[----:B------:R-:W0:Y:S02]  /*0340*/  SYNCS.PHASECHK.TRANS64 P0, [R6+URZ+0x8], R4 ;  /* 0x00000804060075a7 */ /* 0x000e2400080010ff */
[----:B0-----:R-:W-:Y:S05]  /*0350*/  @!P0 BRA `(.L_x_8) ;  /* 0xfffffffc00f48947 */ /* 0x001fea000383ffff */
.L_x_7:
[----:B------:R0:W-:Y:S01]  /*0360*/  SYNCS.ARRIVE.TRANS64.A1T0 RZ, [R6+URZ], RZ ;  /* 0x000000ff06ff79a7 */ /* 0x0001e200081000ff */
[----:B------:R-:W-:-:S05]  /*0370*/  VIADD R7, R7, 0x4 ;  /* 0x0000000407077836 */ /* 0x000fca0000000000 */
[----:B------:R-:W-:Y:S01]  /*0380*/  ISETP.NE.AND P0, PT, R7, RZ, PT ;  /* 0x000000ff0700720c */ /* 0x000fe20003f05270 */
[----:B------:R-:W1:Y:S02]  /*0390*/  SYNCS.PHASECHK.TRANS64 P1, [R6+URZ+0x8], R5 ;  /* 0x00000805060075a7 */ /* 0x000e6400080210ff */
[----:B01----:R-:W-:Y:S10]  /*03a0*/  @P1 BRA `(.L_x_9) ;  /* 0x00000000000c1947 */ /* 0x003ff40003800000 */
.L_x_10:
[----:B------:R-:W-:Y:S05]  /*03b0*/  NANOSLEEP 0x5 ;  /* 0x000000050000795d */ /* 0x000fea0003800000 */
[----:B------:R-:W0:Y:S02]  /*03c0*/  SYNCS.PHASECHK.TRANS64 P1, [R6+URZ+0x8], R5 ;  /* 0x00000805060075a7 */ /* 0x000e2400080210ff */
[----:B0-----:R-:W-:Y:S05]  /*03d0*/  @!P1 BRA `(.L_x_10) ;  /* 0xfffffffc00f49947 */ /* 0x001fea000383ffff */
.L_x_9:
[----:B------:R0:W-:Y:S01]  /*03e0*/  SYNCS.ARRIVE.TRANS64.A1T0 RZ, [R6+URZ], RZ ;  /* 0x000000ff06ff79a7 */ /* 0x0001e200081000ff */
[----:B------:R-:W-:Y:S05]  /*03f0*/  @P0 BRA `(.L_x_11) ;  /* 0xfffffffc00880947 */ /* 0x000fea000383ffff */
.L_x_2:
[----:B------:R-:W-:-:S13]  /*0400*/  ISETP.NE.AND P0, PT, R2, RZ, PT ;  /* 0x000000ff0200720c */ /* 0x000fda0003f05270 */
[----:B------:R-:W-:Y:S05]  /*0410*/  @!P0 BRA `(.L_x_1) ;  /* 0x0000000400348947 */ /* 0x000fea0003800000 */
[----:B------:R-:W1:Y:S01]  /*0420*/  S2R R5, SR_CgaCtaId ;  /* 0x0000000000057919 */ /* 0x000e620000008800 */
[----:B------:R-:W-:Y:S01]  /*0430*/  MOV R4, 0x400 ;  /* 0x0000040000047802 */ /* 0x000fe20000000f00 */
[----:B------:R-:W-:-:S03]  /*0440*/  IMAD.MOV R2, RZ, RZ, -R2 ;  /* 0x000000ffff027224 */ /* 0x000fc600078e0a02 */
[----:B-1----:R-:W-:-:S07]  /*0450*/  LEA R5, R5, R4, 0x18 ;  /* 0x0000000405057211 */ /* 0x002fce00078ec0ff */
.L_x_14:
[----:B------:R-:W-:-:S04]  /*0460*/  LOP3.LUT R4, R3, 0x1, RZ, 0xc0, !PT ;  /* 0x0000000103047812 */ /* 0x000fc800078ec0ff */
[----:B------:R-:W-:-:S04]  /*0470*/  SHF.L.U32 R4, R4, 0x1f, RZ ;  /* 0x0000001f04047819 */ /* 0x000fc800000006ff */
[----:B------:R-:W1:Y:S02]  /*0480*/  SYNCS.PHASECHK.TRANS64 P0, [R5+URZ+0x8], R4 ;  /* 0x00000804050075a7 */ /* 0x000e6400080010ff */
[----:B-1----:R-:W-:Y:S05]  /*0490*/  @P0 BRA `(.L_x_12) ;  /* 0x00000000000c0947 */ /* 0x002fea0003800000 */
.L_x_13:
[----:B------:R-:W-:Y:S05]  /*04a0*/  NANOSLEEP 0x5 ;  /* 0x000000050000795d */ /* 0x000fea0003800000 */
[----:B------:R-:W1:Y:S02]  /*04b0*/  SYNCS.PHASECHK.TRANS64 P0, [R5+URZ+0x8], R4 ;  /* 0x00000804050075a7 */ /* 0x000e6400080010ff */
[----:B-1----:R-:W-:Y:S05]  /*04c0*/  @!P0 BRA `(.L_x_13) ;  /* 0xfffffffc00f48947 */ /* 0x002fea000383ffff */
.L_x_12:
[----:B------:R-:W-:Y:S01]  /*04d0*/  VIADD R2, R2, 0x1 ;  /* 0x0000000102027836 */ /* 0x000fe20000000000 */
[----:B------:R1:W-:Y:S01]  /*04e0*/  SYNCS.ARRIVE.TRANS64.A1T0 RZ, [R5+URZ], RZ ;  /* 0x000000ff05ff79a7 */ /* 0x0003e200081000ff */
[----:B------:R-:W-:-:S03]  /*04f0*/  VIADD R3, R3, 0x1 ;  /* 0x0000000103037836 */ /* 0x000fc60000000000 */
[----:B------:R-:W-:-:S13]  /*0500*/  ISETP.NE.AND P0, PT, R2, RZ, PT ;  /* 0x000000ff0200720c */ /* 0x000fda0003f05270 */
[----:B-1----:R-:W-:Y:S05]  /*0510*/  @P0 BRA `(.L_x_14) ;  /* 0xfffffffc00d00947 */ /* 0x002fea000383ffff */
[----:B------:R-:W-:Y:S05]  /*0520*/  BRA `(.L_x_1) ;  /* 0x0000000000f07947 */ /* 0x000fea0003800000 */
.L_x_0:
[----:B------:R-:W0:Y:S02]  /*0530*/  LDC R3, c[0x0][0x380] ;  /* 0x0000e000ff037b82 */ /* 0x000e240000000800 */
[----:B0-----:R-:W-:-:S13]  /*0540*/  ISETP.GE.AND P0, PT, R3, 0x1, PT ;  /* 0x000000010300780c */ /* 0x001fda0003f06270 */
[----:B------:R-:W-:Y:S05]  /*0550*/  @!P0 BRA `(.L_x_1) ;  /* 0x0000000000e48947 */ /* 0x000fea0003800000 */
        /* <DEDUP_REMOVED lines=9> */
.L_x_24:
[----:B------:R-:W-:Y:S01]  /*05f0*/  IMAD.MOV.U32 R6, RZ, RZ, 0x1 ;  /* 0x00000001ff067424 */ /* 0x000fe200078e00ff */
[----:B------:R-:W-:-:S04]  /*0600*/  SHF.L.U32 R8, RZ, 0x1f, RZ ;  /* 0x0000001fff087819 */ /* 0x000fc800000006ff */
[----:B------:R-:W-:-:S04]  /*0610*/  SHF.L.U32 R6, R6, 0x1f, RZ ;  /* 0x0000001f06067819 */ /* 0x000fc800000006ff */
[----:B0-----:R-:W0:Y:S02]  /*0620*/  SYNCS.PHASECHK.TRANS64 P0, [R5+URZ], R6 ;  /* 0x00000006050075a7 */ /* 0x001e2400080010ff */
[----:B0-----:R-:W-:Y:S05]  /*0630*/  @P0 BRA `(.L_x_16) ;  /* 0x00000000000c0947 */ /* 0x001fea0003800000 */
.L_x_17:
[----:B------:R-:W-:Y:S05]  /*0640*/  NANOSLEEP 0x5 ;  /* 0x000000050000795d */ /* 0x000fea0003800000 */
[----:B------:R-:W0:Y:S02]  /*0650*/  SYNCS.PHASECHK.TRANS64 P0, [R5+URZ], R6 ;  /* 0x00000006050075a7 */ /* 0x000e2400080010ff */
[----:B0-----:R-:W-:Y:S05]  /*0660*/  @!P0 BRA `(.L_x_17) ;  /* 0xfffffffc00f48947 */ /* 0x001fea000383ffff */
.L_x_16:
[----:B------:R0:W-:Y:S01]  /*0670*/  SYNCS.ARRIVE.TRANS64.A1T0 RZ, [R5+URZ+0x8], RZ ;  /* 0x000008ff05ff79a7 */ /* 0x0001e200081000ff */
[----:B------:R-:W1:Y:S02]  /*0680*/  SYNCS.PHASECHK.TRANS64 P0, [R5+URZ], R8 ;  /* 0x00000008050075a7 */ /* 0x000e6400080010ff */
[----:B01----:R-:W-:Y:S05]  /*0690*/  @P0 BRA `(.L_x_18) ;  /* 0x00000000000c0947 */ /* 0x003fea0003800000 */
.L_x_19:
[----:B------:R-:W-:Y:S05]  /*06a0*/  NANOSLEEP 0x5 ;  /* 0x000000050000795d */ /* 0x000fea0003800000 */
[----:B------:R-:W0:Y:S02]  /*06b0*/  SYNCS.PHASECHK.TRANS64 P0, [R5+URZ], R8 ;  /* 0x00000008050075a7 */ /* 0x000e2400080010ff */
[----:B0-----:R-:W-:Y:S05]  /*06c0*/  @!P0 BRA `(.L_x_19) ;  /* 0xfffffffc00f48947 */ /* 0x001fea000383ffff */
.L_x_18:
[----:B------:R0:W-:Y:S01]  /*06d0*/  SYNCS.ARRIVE.TRANS64.A1T0 RZ, [R5+URZ+0x8], RZ ;  /* 0x000008ff05ff79a7 */ /* 0x0001e200081000ff */
[----:B------:R-:W1:Y:S02]  /*06e0*/  SYNCS.PHASECHK.TRANS64 P0, [R5+URZ], R6 ;  /* 0x00000006050075a7 */ /* 0x000e6400080010ff */
[----:B01----:R-:W-:Y:S05]  /*06f0*/  @P0 BRA `(.L_x_20) ;  /* 0x00000000000c0947 */ /* 0x003fea0003800000 */
.L_x_21:
[----:B------:R-:W-:Y:S05]  /*0700*/  NANOSLEEP 0x5 ;  /* 0x000000050000795d */ /* 0x000fea0003800000 */
[----:B------:R-:W0:Y:S02]  /*0710*/  SYNCS.PHASECHK.TRANS64 P0, [R5+URZ], R6 ;  /* 0x00000006050075a7 */ /* 0x000e2400080010ff */
[----:B0-----:R-:W-:Y:S05]  /*0720*/  @!P0 BRA `(.L_x_21) ;  /* 0xfffffffc00f48947 */ /* 0x001fea000383ffff */
.L_x_20:
[----:B------:R0:W-:Y:S01]  /*0730*/  SYNCS.ARRIVE.TRANS64.A1T0 RZ, [R5+URZ+0x8], RZ ;  /* 0x000008ff05ff79a7 */ /* 0x0001e200081000ff */
[----:B------:R-:W-:-:S05]  /*0740*/  VIADD R3, R3, 0x4 ;  /* 0x0000000403037836 */ /* 0x000fca0000000000 */
[----:B------:R-:W-:Y:S01]  /*0750*/  ISETP.NE.AND P0, PT, R3, RZ, PT ;  /* 0x000000ff0300720c */ /* 0x000fe20003f05270 */
[----:B------:R-:W1:Y:S02]  /*0760*/  SYNCS.PHASECHK.TRANS64 P1, [R5+URZ], R8 ;  /* 0x00000008050075a7 */ /* 0x000e6400080210ff */
[----:B01----:R-:W-:Y:S10]  /*0770*/  @P1 BRA `(.L_x_22) ;  /* 0x00000000000c1947 */ /* 0x003ff40003800000 */
.L_x_23:
[----:B------:R-:W-:Y:S05]  /*0780*/  NANOSLEEP 0x5 ;  /* 0x000000050000795d */ /* 0x000fea0003800000 */
[----:B------:R-:W0:Y:S02]  /*0790*/  SYNCS.PHASECHK.TRANS64 P1, [R5+URZ], R8 ;  /* 0x00000008050075a7 */ /* 0x000e2400080210ff */
[----:B0-----:R-:W-:Y:S05]  /*07a0*/  @!P1 BRA `(.L_x_23) ;  /* 0xfffffffc00f49947 */ /* 0x001fea000383ffff */
.L_x_22:
[----:B------:R0:W-:Y:S01]  /*07b0*/  SYNCS.ARRIVE.TRANS64.A1T0 RZ, [R5+URZ+0x8], RZ ;  /* 0x000008ff05ff79a7 */ /* 0x0001e200081000ff */
[----:B------:R-:W-:Y:S05]  /*07c0*/  @P0 BRA `(.L_x_24) ;  /* 0xfffffffc00880947 */ /* 0x000fea000383ffff */
.L_x_15:
[----:B------:R-:W-:-:S13]  /*07d0*/  ISETP.NE.AND P0, PT, R4, RZ, PT ;  /* 0x000000ff0400720c */ /* 0x000fda0003f05270 */
[----:B------:R-:W-:Y:S05]  /*07e0*/  @!P0 BRA `(.L_x_1) ;  /* 0x0000000000408947 */ /* 0x000fea0003800000 */
[----:B------:R-:W1:Y:S01]  /*07f0*/  S2R R6, SR_CgaCtaId ;  /* 0x0000000000067919 */ /* 0x000e620000008800 */
[----:B0-----:R-:W-:Y:S01]  /*0800*/  MOV R5, 0x400 ;  /* 0x0000040000057802 */ /* 0x001fe20000000f00 */
[----:B------:R-:W-:-:S03]  /*0810*/  IMAD.MOV R3, RZ, RZ, -R4 ;  /* 0x000000ffff037224 */ /* 0x000fc600078e0a04 */
[----:B-1----:R-:W-:-:S07]  /*0820*/  LEA R5, R6, R5, 0x18 ;  /* 0x0000000506057211 */ /* 0x002fce00078ec0ff */
.L_x_27:
[----:B------:R-:W-:-:S04]  /*0830*/  LOP3.LUT R4, R2, 0x1, RZ, 0xc, !PT ;  /* 0x0000000102047812 */ /* 0x000fc800078e0cff */
[----:B------:R-:W-:-:S04]  /*0840*/  SHF.L.U32 R4, R4, 0x1f, RZ ;  /* 0x0000001f04047819 */ /* 0x000fc800000006ff */
[----:B------:R-:W0:Y:S02]  /*0850*/  SYNCS.PHASECHK.TRANS64 P0, [R5+URZ], R4 ;  /* 0x00000004050075a7 */ /* 0x000e2400080010ff */
[----:B0-----:R-:W-:Y:S05]  /*0860*/  @P0 BRA `(.L_x_25) ;  /* 0x00000000000c0947 */ /* 0x001fea0003800000 */
.L_x_26:
[----:B------:R-:W-:Y:S05]  /*0870*/  NANOSLEEP 0x5 ;  /* 0x000000050000795d */ /* 0x000fea0003800000 */
[----:B------:R-:W0:Y:S02]  /*0880*/  SYNCS.PHASECHK.TRANS64 P0, [R5+URZ], R4 ;  /* 0x00000004050075a7 */ /* 0x000e2400080010ff */
[----:B0-----:R-:W-:Y:S05]  /*0890*/  @!P0 BRA `(.L_x_26) ;  /* 0xfffffffc00f48947 */ /* 0x001fea000383ffff */
.L_x_25:
[----:B------:R-:W-:Y:S01]  /*08a0*/  VIADD R3, R3, 0x1 ;  /* 0x0000000103037836 */ /* 0x000fe20000000000 */
[----:B------:R1:W-:Y:S01]  /*08b0*/  SYNCS.ARRIVE.TRANS64.A1T0 RZ, [R5+URZ+0x8], RZ ;  /* 0x000008ff05ff79a7 */ /* 0x0003e200081000ff */
[----:B------:R-:W-:-:S03]  /*08c0*/  VIADD R2, R2, 0x1 ;  /* 0x0000000102027836 */ /* 0x000fc60000000000 */
[----:B------:R-:W-:-:S13]  /*08d0*/  ISETP.NE.AND P0, PT, R3, RZ, PT ;  /* 0x000000ff0300720c */ /* 0x000fda0003f05270 */
[----:B-1----:R-:W-:Y:S05]  /*08e0*/  @P0 BRA `(.L_x_27) ;  /* 0xfffffffc00d00947 */ /* 0x002fea000383ffff */
.L_x_1:
[----:B------:R-:W-:Y:S05]  /*08f0*/  WARPSYNC.ALL ;  /* 0x0000000000007948 */ /* 0x000fea0003800000 */
[----:B------:R-:W-:Y:S01]  /*0900*/  BAR.SYNC.DEFER_BLOCKING 0x0 ;  /* 0x0000000000007b1d */ /* 0x000fe20000010000 */
[----:B------:R-:W-:-:S13]  /*0910*/  ISETP.NE.AND P0, PT, R0, RZ, PT ;  /* 0x000000ff0000720c */ /* 0x000fda0003f05270 */
[----:B------:R-:W-:Y:S05]  /*0920*/  @P0 EXIT ;  /* 0x000000000000094d */ /* 0x000fea0003800000 */
[----:B------:R-:W1:Y:S01]  /*0930*/  S2UR UR5, SR_CgaCtaId ;  /* 0x00000000000579c3 */ /* 0x000e620000008800 */
[----:B------:R-:W-:Y:S02]  /*0940*/  UMOV UR4, 0x400 ;  /* 0x0000040000047882 */ /* 0x000fe40000000000 */
[----:B-1----:R-:W-:-:S09]  /*0950*/  ULEA UR4, UR5, UR4, 0x18 ;  /* 0x0000000405047291 */ /* 0x002fd2000f8ec0ff */
[----:B------:R-:W1:Y:S02]  /*0960*/  SYNCS.CCTL.IV [UR4] ;  /* 0x00000000ff0079b1 */ /* 0x000e640008000004 */
[----:B-1----:R-:W-:Y:S01]  /*0970*/  SYNCS.CCTL.IV [UR4+0x8] ;  /* 0x00000800ff0079b1 */ /* 0x002fe20008000004 */
[----:B------:R-:W-:Y:S05]  /*0980*/  EXIT ;  /* 0x000000000000794d */ /* 0x000fea0003800000 */
.L_x_28:
[----:B------:R-:W-:-:S00]  /*0990*/  BRA `(.L_x_28) ;  /* 0xfffffffc00fc7947 */ /* 0x000fc0000383ffff */
[----:B------:R-:W-:-:S00]  /*09a0*/  NOP ;  /* 0x0000000000007918 */ /* 0x000fc00000000000 */
        /* <DEDUP_REMOVED lines=13> */
.L_x_29:


//--------------------- .nv.shared._Z6Kerneli     --------------------------
	.section	.nv.shared._Z6Kerneli,"aw",@nobits
	.sectionflags	@""
	.align	8
.nv.shared._Z6Kerneli:
	.zero		1040


//--------------------- .nv.shared.reserved.0     --------------------------
	.section	.nv.shared.reserved.0,"aw",@nobits
	.weak		__nv_reservedSMEM_offset_0_alias
	.size		__nv_reservedSMEM_offset_0_alias, 0, 64
	.other		__nv_reservedSMEM_offset_0_alias,@"STO_CUDA_RESERVED_SHARED STV_DEFAULT"
__nv_reservedSMEM_offset_0_alias:
	.zero		0
	.zero		64


//--------------------- .nv.constant0._Z6Kerneli  --------------------------
	.section	.nv.constant0._Z6Kerneli,"a",@progbits
	.sectionflags	@""
	.align	4
.nv.constant0._Z6Kerneli:
	.zero		900


//--------------------- SYMBOLS --------------------------

	.type		.nv.reservedSmem.offset0,@object
	.size		.nv.reservedSmem.offset0,0x4
	.type		.nv.reservedSmem.cap,@object
	.size		.nv.reservedSmem.cap,0x4
